//
// Generated by NVIDIA NVVM Compiler
//
// Compiler Build ID: CL-36424714
// Cuda compilation tools, release 13.0, V13.0.88
// Based on NVVM 20.0.0
//

.version 9.0
.target sm_100
.address_size 64

	// .globl	_Z14calculate_tempPfS_S_ffff
// _ZZ14calculate_tempPfS_S_ffffE12temp_on_cuda has been demoted
// _ZZ14calculate_tempPfS_S_ffffE13power_on_cuda has been demoted
// _ZZ14calculate_tempPfS_S_ffffE6temp_t has been demoted

.visible .entry _Z14calculate_tempPfS_S_ffff(
	.param .u64 .ptr .align 1 _Z14calculate_tempPfS_S_ffff_param_0,
	.param .u64 .ptr .align 1 _Z14calculate_tempPfS_S_ffff_param_1,
	.param .u64 .ptr .align 1 _Z14calculate_tempPfS_S_ffff_param_2,
	.param .f32 _Z14calculate_tempPfS_S_ffff_param_3,
	.param .f32 _Z14calculate_tempPfS_S_ffff_param_4,
	.param .f32 _Z14calculate_tempPfS_S_ffff_param_5,
	.param .f32 _Z14calculate_tempPfS_S_ffff_param_6
)
{
	.reg .pred 	%p<12>;
	.reg .b32 	%r<62>;
	.reg .b32 	%f<20>;
	.reg .b64 	%rd<14>;
	.reg .b64 	%fd<16>;
	// demoted variable
	.shared .align 4 .b8 _ZZ14calculate_tempPfS_S_ffffE12temp_on_cuda[1296];
	// demoted variable
	.shared .align 4 .b8 _ZZ14calculate_tempPfS_S_ffffE13power_on_cuda[1296];
	// demoted variable
	.shared .align 4 .b8 _ZZ14calculate_tempPfS_S_ffffE6temp_t[1296];
	ld.param.u64 	%rd5, [_Z14calculate_tempPfS_S_ffff_param_0];
	ld.param.u64 	%rd6, [_Z14calculate_tempPfS_S_ffff_param_1];
	ld.param.u64 	%rd7, [_Z14calculate_tempPfS_S_ffff_param_2];
	ld.param.f32 	%f1, [_Z14calculate_tempPfS_S_ffff_param_3];
	ld.param.f32 	%f2, [_Z14calculate_tempPfS_S_ffff_param_4];
	ld.param.f32 	%f3, [_Z14calculate_tempPfS_S_ffff_param_5];
	ld.param.f32 	%f4, [_Z14calculate_tempPfS_S_ffff_param_6];
	mov.u32 	%r1, %tid.x;
	mov.u32 	%r2, %tid.y;
	setp.gt.u32 	%p1, %r2, 17;
	@%p1 bra 	$L__BB0_9;
	mov.u32 	%r27, %ctaid.x;
	shl.b32 	%r28, %r27, 4;
	mov.u32 	%r29, %ctaid.y;
	shl.b32 	%r3, %r29, 4;
	shl.b32 	%r30, %r1, 2;
	mov.u32 	%r31, _ZZ14calculate_tempPfS_S_ffffE13power_on_cuda;
	add.s32 	%r4, %r31, %r30;
	mov.u32 	%r32, _ZZ14calculate_tempPfS_S_ffffE12temp_on_cuda;
	add.s32 	%r5, %r32, %r30;
	cvta.to.global.u64 	%rd8, %rd5;
	add.s64 	%rd1, %rd8, 148212;
	add.s32 	%r7, %r1, %r28;
	mad.lo.s32 	%r6, %r29, 65856, %r7;
	cvta.to.global.u64 	%rd9, %rd6;
	add.s64 	%rd2, %rd9, 148212;
	mov.u32 	%r56, %r2;
$L__BB0_2:
	setp.gt.u32 	%p2, %r1, 17;
	@%p2 bra 	$L__BB0_8;
	add.s32 	%r9, %r56, %r3;
	mul.lo.s32 	%r33, %r56, 72;
	add.s32 	%r60, %r4, %r33;
	add.s32 	%r59, %r5, %r33;
	mad.lo.s32 	%r58, %r56, 4116, %r6;
	mov.u32 	%r57, %r7;
	mov.u32 	%r61, %r1;
$L__BB0_4:
	setp.gt.u32 	%p3, %r9, 4115;
	mul.wide.s32 	%rd10, %r58, 4;
	add.s64 	%rd3, %rd1, %rd10;
	add.s64 	%rd4, %rd2, %rd10;
	setp.gt.s32 	%p4, %r57, 4115;
	or.pred  	%p5, %p4, %p3;
	@%p5 bra 	$L__BB0_6;
	ld.global.f32 	%f5, [%rd4];
	st.shared.f32 	[%r59], %f5;
	ld.global.f32 	%f6, [%rd3];
	st.shared.f32 	[%r60], %f6;
	bra.uni 	$L__BB0_7;
$L__BB0_6:
	mov.b32 	%r34, 0;
	st.shared.u32 	[%r59], %r34;
	st.shared.u32 	[%r60], %r34;
$L__BB0_7:
	add.s32 	%r18, %r61, 16;
	add.s32 	%r60, %r60, 64;
	add.s32 	%r59, %r59, 64;
	add.s32 	%r58, %r58, 16;
	add.s32 	%r57, %r57, 16;
	setp.lt.u32 	%p6, %r61, 2;
	mov.u32 	%r61, %r18;
	@%p6 bra 	$L__BB0_4;
$L__BB0_8:
	add.s32 	%r23, %r56, 16;
	setp.lt.u32 	%p7, %r56, 2;
	mov.u32 	%r56, %r23;
	@%p7 bra 	$L__BB0_2;
$L__BB0_9:
	bar.sync 	0;
	or.b32  	%r35, %r2, %r1;
	and.b32  	%r36, %r35, 1008;
	setp.ne.s32 	%p8, %r36, 0;
	mov.u32 	%r37, _ZZ14calculate_tempPfS_S_ffffE6temp_t;
	mad.lo.s32 	%r38, %r2, 72, %r37;
	shl.b32 	%r39, %r1, 2;
	add.s32 	%r40, %r38, %r39;
	add.s32 	%r24, %r40, 72;
	@%p8 bra 	$L__BB0_11;
	mul.lo.s32 	%r41, %r2, 72;
	mov.u32 	%r42, _ZZ14calculate_tempPfS_S_ffffE12temp_on_cuda;
	add.s32 	%r43, %r42, %r41;
	add.s32 	%r45, %r43, %r39;
	ld.shared.f32 	%f7, [%r45+76];
	cvt.f64.f32 	%fd1, %f7;
	cvt.f64.f32 	%fd2, %f4;
	mov.u32 	%r46, _ZZ14calculate_tempPfS_S_ffffE13power_on_cuda;
	add.s32 	%r47, %r46, %r41;
	add.s32 	%r48, %r47, %r39;
	ld.shared.f32 	%f8, [%r48+76];
	cvt.f64.f32 	%fd3, %f8;
	ld.shared.f32 	%f9, [%r45+148];
	ld.shared.f32 	%f10, [%r45+4];
	add.f32 	%f11, %f9, %f10;
	cvt.f64.f32 	%fd4, %f11;
	add.f64 	%fd5, %fd1, %fd1;
	sub.f64 	%fd6, %fd4, %fd5;
	cvt.f64.f32 	%fd7, %f2;
	fma.rn.f64 	%fd8, %fd6, %fd7, %fd3;
	ld.shared.f32 	%f12, [%r45+80];
	ld.shared.f32 	%f13, [%r45+72];
	add.f32 	%f14, %f12, %f13;
	cvt.f64.f32 	%fd9, %f14;
	sub.f64 	%fd10, %fd9, %fd5;
	cvt.f64.f32 	%fd11, %f1;
	fma.rn.f64 	%fd12, %fd10, %fd11, %fd8;
	mov.f32 	%f15, 0f42A00000;
	sub.f32 	%f16, %f15, %f7;
	mul.f32 	%f17, %f3, %f16;
	cvt.f64.f32 	%fd13, %f17;
	add.f64 	%fd14, %fd12, %fd13;
	fma.rn.f64 	%fd15, %fd14, %fd2, %fd1;
	cvt.rn.f32.f64 	%f18, %fd15;
	st.shared.f32 	[%r24+4], %f18;
$L__BB0_11:
	bar.sync 	0;
	mov.u32 	%r49, %ctaid.x;
	shl.b32 	%r50, %r49, 4;
	add.s32 	%r25, %r50, %r1;
	mov.u32 	%r51, %ctaid.y;
	shl.b32 	%r52, %r51, 4;
	add.s32 	%r53, %r52, %r2;
	setp.gt.s32 	%p9, %r25, 4095;
	setp.gt.u32 	%p10, %r53, 4095;
	or.pred  	%p11, %p9, %p10;
	@%p11 bra 	$L__BB0_13;
	ld.shared.f32 	%f19, [%r24+4];
	shl.b32 	%r54, %r53, 12;
	add.s32 	%r55, %r54, %r25;
	cvta.to.global.u64 	%rd11, %rd7;
	mul.wide.s32 	%rd12, %r55, 4;
	add.s64 	%rd13, %rd11, %rd12;
	st.global.f32 	[%rd13], %f19;
$L__BB0_13:
	ret;

}


// ===== COMPILED SASS (sm_100) =====

	.target	sm_100

	.elftype	@"ET_EXEC"


//--------------------- .note.nv.tkinfo           --------------------------
	.section	.note.nv.tkinfo,"",@"SHT_NOTE"
	.sectionflags	@"SHF_NOTE_NV_TKINFO"
	.tkinfo
        /*0018*/ 	.word	0x00000002
        /*0030*/ 	.string	""
        /*0030*/ 	.string	"ptxas"
        /*0030*/ 	.string	"Cuda compilation tools, release 13.0, V13.0.88"
        /*0030*/ 	.string	"Build cuda_13.0.r13.0/compiler.36424714_0"
        /*0030*/ 	.string	"-arch sm_100 -m 64 "



//--------------------- .note.nv.cuinfo           --------------------------
	.section	.note.nv.cuinfo,"",@"SHT_NOTE"
	.sectionflags	@"SHF_NOTE_NV_CUINFO"
        /*0018*/ 	.short	0x0002
        /*001a*/ 	.short	0x0064
        /*001c*/ 	.short	0x0082
	.zero		2


//--------------------- .nv.info                  --------------------------
	.section	.nv.info,"",@"SHT_CUDA_INFO"
	.align	4


	//----- nvinfo : EIATTR_REGCOUNT
	.align		4
        /*0000*/ 	.byte	0x04, 0x2f
        /*0002*/ 	.short	(.L_1 - .L_0)
	.align		4
.L_0:
        /*0004*/ 	.word	index@(_Z14calculate_tempPfS_S_ffff)
        /*0008*/ 	.word	0x00000019


	//----- nvinfo : EIATTR_FRAME_SIZE
	.align		4
.L_1:
        /*000c*/ 	.byte	0x04, 0x11
        /*000e*/ 	.short	(.L_3 - .L_2)
	.align		4
.L_2:
        /*0010*/ 	.word	index@(_Z14calculate_tempPfS_S_ffff)
        /*0014*/ 	.word	0x00000000


	//----- nvinfo : EIATTR_MIN_STACK_SIZE
	.align		4
.L_3:
        /*0018*/ 	.byte	0x04, 0x12
        /*001a*/ 	.short	(.L_5 - .L_4)
	.align		4
.L_4:
        /*001c*/ 	.word	index@(_Z14calculate_tempPfS_S_ffff)
        /*0020*/ 	.word	0x00000000
.L_5:


//--------------------- .nv.compat                --------------------------
	.section	.nv.compat,"",@"SHT_CUDA_COMPAT_INFO"
	.align	4
        /*0000*/ 	.byte	0x02, 0x09, 0x00, 0x00, 0x02, 0x02, 0x01, 0x00, 0x02, 0x05, 0x05, 0x00, 0x03, 0x07, 0x01, 0x01
        /*0010*/ 	.byte	0x02, 0x03, 0x00, 0x00, 0x02, 0x06, 0x01, 0x00, 0x04, 0x0b, 0x08, 0x00, 0x01, 0x00, 0x00, 0x00
        /*0020*/ 	.byte	0x00, 0x00, 0x00, 0x00


//--------------------- .nv.info._Z14calculate_tempPfS_S_ffff --------------------------
	.section	.nv.info._Z14calculate_tempPfS_S_ffff,"",@"SHT_CUDA_INFO"
	.sectionflags	@""
	.align	4


	//----- nvinfo : EIATTR_CUDA_API_VERSION
	.align		4
        /*0000*/ 	.byte	0x04, 0x37
        /*0002*/ 	.short	(.L_7 - .L_6)
.L_6:
        /*0004*/ 	.word	0x00000082


	//----- nvinfo : EIATTR_KPARAM_INFO
	.align		4
.L_7:
        /*0008*/ 	.byte	0x04, 0x17
        /*000a*/ 	.short	(.L_9 - .L_8)
.L_8:
        /*000c*/ 	.word	0x00000000
        /*0010*/ 	.short	0x0006
        /*0012*/ 	.short	0x0024
        /*0014*/ 	.byte	0x00, 0xf0, 0x11, 0x00


	//----- nvinfo : EIATTR_KPARAM_INFO
	.align		4
.L_9:
        /*0018*/ 	.byte	0x04, 0x17
        /*001a*/ 	.short	(.L_11 - .L_10)
.L_10:
        /*001c*/ 	.word	0x00000000
        /*0020*/ 	.short	0x0005
        /*0022*/ 	.short	0x0020
        /*0024*/ 	.byte	0x00, 0xf0, 0x11, 0x00


	//----- nvinfo : EIATTR_KPARAM_INFO
	.align		4
.L_11:
        /*0028*/ 	.byte	0x04, 0x17
        /*002a*/ 	.short	(.L_13 - .L_12)
.L_12:
        /*002c*/ 	.word	0x00000000
        /*0030*/ 	.short	0x0004
        /*0032*/ 	.short	0x001c
        /*0034*/ 	.byte	0x00, 0xf0, 0x11, 0x00


	//----- nvinfo : EIATTR_KPARAM_INFO
	.align		4
.L_13:
        /*0038*/ 	.byte	0x04, 0x17
        /*003a*/ 	.short	(.L_15 - .L_14)
.L_14:
        /*003c*/ 	.word	0x00000000
        /*0040*/ 	.short	0x0003
        /*0042*/ 	.short	0x0018
        /*0044*/ 	.byte	0x00, 0xf0, 0x11, 0x00


	//----- nvinfo : EIATTR_KPARAM_INFO
	.align		4
.L_15:
        /*0048*/ 	.byte	0x04, 0x17
        /*004a*/ 	.short	(.L_17 - .L_16)
.L_16:
        /*004c*/ 	.word	0x00000000
        /*0050*/ 	.short	0x0002
        /*0052*/ 	.short	0x0010
        /*0054*/ 	.byte	0x00, 0xf5, 0x21, 0x00


	//----- nvinfo : EIATTR_KPARAM_INFO
	.align		4
.L_17:
        /*0058*/ 	.byte	0x04, 0x17
        /*005a*/ 	.short	(.L_19 - .L_18)
.L_18:
        /*005c*/ 	.word	0x00000000
        /*0060*/ 	.short	0x0001
        /*0062*/ 	.short	0x0008
        /*0064*/ 	.byte	0x00, 0xf5, 0x21, 0x00


	//----- nvinfo : EIATTR_KPARAM_INFO
	.align		4
.L_19:
        /*0068*/ 	.byte	0x04, 0x17
        /*006a*/ 	.short	(.L_21 - .L_20)
.L_20:
        /*006c*/ 	.word	0x00000000
        /*0070*/ 	.short	0x0000
        /*0072*/ 	.short	0x0000
        /*0074*/ 	.byte	0x00, 0xf5, 0x21, 0x00


	//----- nvinfo : EIATTR_SPARSE_MMA_MASK
	.align		4
.L_21:
        /*0078*/ 	.byte	0x03, 0x50
        /*007a*/ 	.short	0x0000


	//----- nvinfo : EIATTR_MAXREG_COUNT
	.align		4
        /*007c*/ 	.byte	0x03, 0x1b
        /*007e*/ 	.short	0x00ff


	//----- nvinfo : EIATTR_NUM_BARRIERS
	.align		4
        /*0080*/ 	.byte	0x02, 0x4c
        /*0082*/ 	.byte	0x01
	.zero		1


	//----- nvinfo : EIATTR_MERCURY_ISA_VERSION
	.align		4
        /*0084*/ 	.byte	0x03, 0x5f
        /*0086*/ 	.short	0x0101


	//----- nvinfo : EIATTR_VRC_CTA_INIT_COUNT
	.align		4
        /*0088*/ 	.byte	0x02, 0x4a
	.zero		1
	.zero		1


	//----- nvinfo : EIATTR_EXIT_INSTR_OFFSETS
	.align		4
        /*008c*/ 	.byte	0x04, 0x1c
        /*008e*/ 	.short	(.L_23 - .L_22)


	//   ....[0]....
.L_22:
        /*0090*/ 	.word	0x000006f0


	//   ....[1]....
        /*0094*/ 	.word	0x00000750


	//----- nvinfo : EIATTR_CRS_STACK_SIZE
	.align		4
.L_23:
        /*0098*/ 	.byte	0x04, 0x1e
        /*009a*/ 	.short	(.L_25 - .L_24)
.L_24:
        /*009c*/ 	.word	0x00000000


	//----- nvinfo : EIATTR_CBANK_PARAM_SIZE
	.align		4
.L_25:
        /*00a0*/ 	.byte	0x03, 0x19
        /*00a2*/ 	.short	0x0028


	//----- nvinfo : EIATTR_PARAM_CBANK
	.align		4
        /*00a4*/ 	.byte	0x04, 0x0a
        /*00a6*/ 	.short	(.L_27 - .L_26)
	.align		4
.L_26:
        /*00a8*/ 	.word	index@(.nv.constant0._Z14calculate_tempPfS_S_ffff)
        /*00ac*/ 	.short	0x0380
        /*00ae*/ 	.short	0x0028


	//----- nvinfo : EIATTR_SW_WAR
	.align		4
.L_27:
        /*00b0*/ 	.byte	0x04, 0x36
        /*00b2*/ 	.short	(.L_29 - .L_28)
.L_28:
        /*00b4*/ 	.word	0x00000008
.L_29:


//--------------------- .nv.callgraph             --------------------------
	.section	.nv.callgraph,"",@"SHT_CUDA_CALLGRAPH"
	.align	4
	.sectionentsize	8
	.align		4
        /*0000*/ 	.word	0x00000000
	.align		4
        /*0004*/ 	.word	0xffffffff
	.align		4
        /*0008*/ 	.word	0x00000000
	.align		4
        /*000c*/ 	.word	0xfffffffe
	.align		4
        /*0010*/ 	.word	0x00000000
	.align		4
        /*0014*/ 	.word	0xfffffffd
	.align		4
        /*0018*/ 	.word	0x00000000
	.align		4
        /*001c*/ 	.word	0xfffffffc


//--------------------- .text._Z14calculate_tempPfS_S_ffff --------------------------
	.section	.text._Z14calculate_tempPfS_S_ffff,"ax",@progbits
	.align	128
        .global         _Z14calculate_tempPfS_S_ffff
        .type           _Z14calculate_tempPfS_S_ffff,@function
        .size           _Z14calculate_tempPfS_S_ffff,(.L_x_9 - _Z14calculate_tempPfS_S_ffff)
        .other          _Z14calculate_tempPfS_S_ffff,@"STO_CUDA_ENTRY STV_DEFAULT"
_Z14calculate_tempPfS_S_ffff:
.text._Z14calculate_tempPfS_S_ffff:
[----:B------:R-:W-:Y:S01]  /*0000*/  LDC R1, c[0x0][0x37c] ;  /* 0x0000df00ff017b82 */ /* 0x000fe20000000800 */
[----:B------:R-:W0:Y:S01]  /*0010*/  S2R R11, SR_TID.Y ;  /* 0x00000000000b7919 */ /* 0x000e220000002200 */
[----:B------:R-:W1:Y:S01]  /*0020*/  LDCU.64 UR8, c[0x0][0x358] ;  /* 0x00006b00ff0877ac */ /* 0x000e620008000a00 */
[----:B------:R-:W-:Y:S01]  /*0030*/  BSSY.RECONVERGENT B0, `(.L_x_0) ;  /* 0x0000035000007945 */ /* 0x000fe20003800200 */
[----:B------:R-:W2:Y:S01]  /*0040*/  S2R R10, SR_TID.X ;  /* 0x00000000000a7919 */ /* 0x000ea20000002100 */
[----:B0-----:R-:W-:-:S13]  /*0050*/  ISETP.GT.U32.AND P0, PT, R11, 0x11, PT ;  /* 0x000000110b00780c */ /* 0x001fda0003f04070 */
[----:B-12---:R-:W-:Y:S05]  /*0060*/  @P0 BRA `(.L_x_1) ;  /* 0x0000000000c40947 */ /* 0x006fea0003800000 */
[----:B------:R-:W0:Y:S01]  /*0070*/  S2R R15, SR_CTAID.X ;  /* 0x00000000000f7919 */ /* 0x000e220000002500 */
[----:B------:R-:W1:Y:S01]  /*0080*/  S2UR UR6, SR_CgaCtaId ;  /* 0x00000000000679c3 */ /* 0x000e620000008800 */
[----:B------:R-:W-:Y:S01]  /*0090*/  UMOV UR4, 0x400 ;  /* 0x0000040000047882 */ /* 0x000fe20000000000 */
[----:B------:R-:W-:Y:S01]  /*00a0*/  IMAD.MOV.U32 R7, RZ, RZ, R11 ;  /* 0x000000ffff077224 */ /* 0x000fe200078e000b */
[----:B------:R-:W2:Y:S01]  /*00b0*/  S2R R0, SR_CTAID.Y ;  /* 0x0000000000007919 */ /* 0x000ea20000002600 */
[----:B------:R-:W-:-:S04]  /*00c0*/  UIADD3 UR5, UPT, UPT, UR4, 0x510, URZ ;  /* 0x0000051004057890 */ /* 0x000fc8000fffe0ff */
[----:B------:R-:W3:Y:S08]  /*00d0*/  LDC.64 R4, c[0x0][0x380] ;  /* 0x0000e000ff047b82 */ /* 0x000ef00000000a00 */
[----:B------:R-:W4:Y:S01]  /*00e0*/  LDC.64 R2, c[0x0][0x388] ;  /* 0x0000e200ff027b82 */ /* 0x000f220000000a00 */
[----:B-1----:R-:W-:Y:S02]  /*00f0*/  ULEA UR4, UR6, UR4, 0x18 ;  /* 0x0000000406047291 */ /* 0x002fe4000f8ec0ff */
[----:B------:R-:W-:-:S04]  /*0100*/  ULEA UR5, UR6, UR5, 0x18 ;  /* 0x0000000506057291 */ /* 0x000fc8000f8ec0ff */
[----:B------:R-:W-:Y:S01]  /*0110*/  LEA R13, R10, UR4, 0x2 ;  /* 0x000000040a0d7c11 */ /* 0x000fe2000f8e10ff */
[----:B0-----:R-:W-:Y:S01]  /*0120*/  IMAD R15, R15, 0x10, R10 ;  /* 0x000000100f0f7824 */ /* 0x001fe200078e020a */
[----:B---3--:R-:W-:Y:S02]  /*0130*/  IADD3 R4, P0, PT, R4, 0x242f4, RZ ;  /* 0x000242f404047810 */ /* 0x008fe40007f1e0ff */
[----:B------:R-:W-:Y:S01]  /*0140*/  LEA R12, R10, UR5, 0x2 ;  /* 0x000000050a0c7c11 */ /* 0x000fe2000f8e10ff */
[----:B--2---:R-:W-:Y:S02]  /*0150*/  IMAD R14, R0, 0x10140, R15 ;  /* 0x00010140000e7824 */ /* 0x004fe400078e020f */
[----:B------:R-:W-:Y:S01]  /*0160*/  IMAD.X R5, RZ, RZ, R5, P0 ;  /* 0x000000ffff057224 */ /* 0x000fe200000e0605 */
[----:B----4-:R-:W-:-:S04]  /*0170*/  IADD3 R2, P1, PT, R2, 0x242f4, RZ ;  /* 0x000242f402027810 */ /* 0x010fc80007f3e0ff */
[----:B------:R-:W-:-:S09]  /*0180*/  IADD3.X R3, PT, PT, RZ, R3, RZ, P1, !PT ;  /* 0x00000003ff037210 */ /* 0x000fd20000ffe4ff */
.L_x_5:
[----:B------:R-:W-:Y:S01]  /*0190*/  ISETP.GT.U32.AND P1, PT, R10, 0x11, PT ;  /* 0x000000110a00780c */ /* 0x000fe20003f24070 */
[----:B------:R-:W-:Y:S01]  /*01a0*/  BSSY.RECONVERGENT B1, `(.L_x_2) ;  /* 0x000001b000017945 */ /* 0x000fe20003800200 */
[C---:B------:R-:W-:Y:S02]  /*01b0*/  ISETP.GE.U32.AND P0, PT, R7.reuse, 0x2, PT ;  /* 0x000000020700780c */ /* 0x040fe40003f06070 */
[----:B------:R-:W-:-:S09]  /*01c0*/  IADD3 R21, PT, PT, R7, 0x10, RZ ;  /* 0x0000001007157810 */ /* 0x000fd20007ffe0ff */
[----:B------:R-:W-:Y:S05]  /*01d0*/  @P1 BRA `(.L_x_3) ;  /* 0x00000000005c1947 */ /* 0x000fea0003800000 */
[----:B------:R-:W-:Y:S01]  /*01e0*/  IMAD R6, R0, 0x10, R7 ;  /* 0x0000001000067824 */ /* 0x000fe200078e0207 */
[----:B------:R-:W-:Y:S01]  /*01f0*/  MOV R18, R15 ;  /* 0x0000000f00127202 */ /* 0x000fe20000000f00 */
[C---:B------:R-:W-:Y:S02]  /*0200*/  IMAD R16, R7.reuse, 0x48, R12 ;  /* 0x0000004807107824 */ /* 0x040fe400078e020c */
[C---:B------:R-:W-:Y:S01]  /*0210*/  IMAD R17, R7.reuse, 0x48, R13 ;  /* 0x0000004807117824 */ /* 0x040fe200078e020d */
[----:B------:R-:W-:Y:S01]  /*0220*/  ISETP.GT.U32.AND P1, PT, R6, 0x1013, PT ;  /* 0x000010130600780c */ /* 0x000fe20003f24070 */
[----:B------:R-:W-:Y:S02]  /*0230*/  IMAD R19, R7, 0x1014, R14 ;  /* 0x0000101407137824 */ /* 0x000fe400078e020e */
[----:B------:R-:W-:-:S10]  /*0240*/  IMAD.MOV.U32 R20, RZ, RZ, R10 ;  /* 0x000000ffff147224 */ /* 0x000fd400078e000a */
.L_x_4:
[----:B------:R-:W-:Y:S01]  /*0250*/  ISETP.GT.OR P2, PT, R18, 0x1013, P1 ;  /* 0x000010131200780c */ /* 0x000fe20000f44670 */
[----:B------:R-:W-:-:S04]  /*0260*/  IMAD.WIDE R6, R19, 0x4, R2 ;  /* 0x0000000413067825 */ /* 0x000fc800078e0202 */
[----:B------:R-:W-:-:S08]  /*0270*/  IMAD.WIDE R8, R19, 0x4, R4 ;  /* 0x0000000413087825 */ /* 0x000fd000078e0204 */
[----:B------:R-:W2:Y:S04]  /*0280*/  @!P2 LDG.E R6, desc[UR8][R6.64] ;  /* 0x000000080606a981 */ /* 0x000ea8000c1e1900 */
[----:B------:R-:W3:Y:S01]  /*0290*/  @!P2 LDG.E R9, desc[UR8][R8.64] ;  /* 0x000000080809a981 */ /* 0x000ee2000c1e1900 */
[----:B------:R-:W-:Y:S02]  /*02a0*/  IADD3 R18, PT, PT, R18, 0x10, RZ ;  /* 0x0000001012127810 */ /* 0x000fe40007ffe0ff */
[----:B------:R-:W-:Y:S01]  /*02b0*/  IADD3 R19, PT, PT, R19, 0x10, RZ ;  /* 0x0000001013137810 */ /* 0x000fe20007ffe0ff */
[----:B--2---:R-:W-:Y:S04]  /*02c0*/  @!P2 STS [R17], R6 ;  /* 0x000000061100a388 */ /* 0x004fe80000000800 */
[----:B---3--:R-:W-:Y:S04]  /*02d0*/  @!P2 STS [R16], R9 ;  /* 0x000000091000a388 */ /* 0x008fe80000000800 */
[----:B------:R0:W-:Y:S04]  /*02e0*/  @P2 STS [R17], RZ ;  /* 0x000000ff11002388 */ /* 0x0001e80000000800 */
[----:B------:R1:W-:Y:S01]  /*02f0*/  @P2 STS [R16], RZ ;  /* 0x000000ff10002388 */ /* 0x0003e20000000800 */
[C---:B------:R-:W-:Y:S01]  /*0300*/  ISETP.GE.U32.AND P2, PT, R20.reuse, 0x2, PT ;  /* 0x000000021400780c */ /* 0x040fe20003f46070 */
[----:B------:R-:W-:-:S02]  /*0310*/  VIADD R20, R20, 0x10 ;  /* 0x0000001014147836 */ /* 0x000fc40000000000 */
[----:B0-----:R-:W-:Y:S01]  /*0320*/  VIADD R17, R17, 0x40 ;  /* 0x0000004011117836 */ /* 0x001fe20000000000 */
[----:B-1----:R-:W-:-:S09]  /*0330*/  IADD3 R16, PT, PT, R16, 0x40, RZ ;  /* 0x0000004010107810 */ /* 0x002fd20007ffe0ff */
[----:B------:R-:W-:Y:S05]  /*0340*/  @!P2 BRA `(.L_x_4) ;  /* 0xfffffffc00c0a947 */ /* 0x000fea000383ffff */
.L_x_3:
[----:B------:R-:W-:Y:S05]  /*0350*/  BSYNC.RECONVERGENT B1 ;  /* 0x0000000000017941 */ /* 0x000fea0003800200 */
.L_x_2:
[----:B------:R-:W-:Y:S01]  /*0360*/  IMAD.MOV.U32 R7, RZ, RZ, R21 ;  /* 0x000000ffff077224 */ /* 0x000fe200078e0015 */
[----:B------:R-:W-:Y:S06]  /*0370*/  @!P0 BRA `(.L_x_5) ;  /* 0xfffffffc00848947 */ /* 0x000fec000383ffff */
.L_x_1:
[----:B------:R-:W-:Y:S05]  /*0380*/  BSYNC.RECONVERGENT B0 ;  /* 0x0000000000007941 */ /* 0x000fea0003800200 */
.L_x_0:
[----:B------:R-:W0:Y:S01]  /*0390*/  S2R R7, SR_CgaCtaId ;  /* 0x0000000000077919 */ /* 0x000e220000008800 */
[----:B------:R-:W-:Y:S01]  /*03a0*/  MOV R6, 0x400 ;  /* 0x0000040000067802 */ /* 0x000fe20000000f00 */
[----:B------:R-:W-:Y:S01]  /*03b0*/  BSSY.RECONVERGENT B0, `(.L_x_6) ;  /* 0x0000032000007945 */ /* 0x000fe20003800200 */
[----:B------:R-:W-:Y:S01]  /*03c0*/  BAR.SYNC.DEFER_BLOCKING 0x0 ;  /* 0x0000000000007b1d */ /* 0x000fe20000010000 */
[----:B------:R-:W-:Y:S02]  /*03d0*/  LOP3.LUT P1, RZ, R11, 0x3f0, R10, 0xc8, !PT ;  /* 0x000003f00bff7812 */ /* 0x000fe4000782c80a */
[----:B------:R-:W-:-:S03]  /*03e0*/  VIADD R2, R6, 0xa20 ;  /* 0x00000a2006027836 */ /* 0x000fc60000000000 */
[----:B------:R-:W1:Y:S01]  /*03f0*/  S2R R0, SR_CTAID.Y ;  /* 0x0000000000007919 */ /* 0x000e620000002600 */
[----:B------:R-:W2:Y:S01]  /*0400*/  S2R R5, SR_CTAID.X ;  /* 0x0000000000057919 */ /* 0x000ea20000002500 */
[----:B0-----:R-:W-:-:S05]  /*0410*/  LEA R2, R7, R2, 0x18 ;  /* 0x0000000207027211 */ /* 0x001fca00078ec0ff */
[----:B------:R-:W-:-:S04]  /*0420*/  IMAD R3, R11, 0x48, R2 ;  /* 0x000000480b037824 */ /* 0x000fc800078e0202 */
[----:B------:R-:W-:Y:S01]  /*0430*/  IMAD R4, R10, 0x4, R3 ;  /* 0x000000040a047824 */ /* 0x000fe200078e0203 */
[----:B-1----:R-:W-:Y:S02]  /*0440*/  LEA R0, R0, R11, 0x4 ;  /* 0x0000000b00007211 */ /* 0x002fe400078e20ff */
[----:B--2---:R-:W-:Y:S02]  /*0450*/  LEA R5, R5, R10, 0x4 ;  /* 0x0000000a05057211 */ /* 0x004fe400078e20ff */
[----:B------:R-:W-:-:S04]  /*0460*/  ISETP.GT.U32.AND P0, PT, R0, 0xfff, PT ;  /* 0x00000fff0000780c */ /* 0x000fc80003f04070 */
[----:B------:R-:W-:Y:S01]  /*0470*/  ISETP.GT.OR P0, PT, R5, 0xfff, P0 ;  /* 0x00000fff0500780c */ /* 0x000fe20000704670 */
[----:B------:R-:W-:-:S12]  /*0480*/  @P1 BRA `(.L_x_7) ;  /* 0x0000000000901947 */ /* 0x000fd80003800000 */
[----:B------:R-:W-:Y:S01]  /*0490*/  LEA R2, R7, R6, 0x18 ;  /* 0x0000000607027211 */ /* 0x000fe200078ec0ff */
[----:B------:R-:W0:Y:S01]  /*04a0*/  LDCU.64 UR4, c[0x0][0x398] ;  /* 0x00007300ff0477ac */ /* 0x000e220008000a00 */
[----:B------:R-:W-:-:S03]  /*04b0*/  IADD3 R6, PT, PT, R6, 0x510, RZ ;  /* 0x0000051006067810 */ /* 0x000fc60007ffe0ff */
[----:B------:R-:W-:Y:S01]  /*04c0*/  IMAD R3, R11, 0x48, R2 ;  /* 0x000000480b037824 */ /* 0x000fe200078e0202 */
[----:B------:R-:W-:Y:S01]  /*04d0*/  LEA R6, R7, R6, 0x18 ;  /* 0x0000000607067211 */ /* 0x000fe200078ec0ff */
[----:B------:R-:W1:Y:S02]  /*04e0*/  LDCU.64 UR6, c[0x0][0x3a0] ;  /* 0x00007400ff0677ac */ /* 0x000e640008000a00 */
[----:B------:R-:W-:Y:S02]  /*04f0*/  IMAD R9, R10, 0x4, R3 ;  /* 0x000000040a097824 */ /* 0x000fe400078e0203 */
[----:B------:R-:W-:-:S03]  /*0500*/  IMAD R11, R11, 0x48, R6 ;  /* 0x000000480b0b7824 */ /* 0x000fc600078e0206 */
[----:B------:R-:W2:Y:S02]  /*0510*/  LDS R8, [R9+0x4c] ;  /* 0x00004c0009087984 */ /* 0x000ea40000000800 */
[----:B------:R-:W-:Y:S02]  /*0520*/  LEA R14, R10, R11, 0x2 ;  /* 0x0000000b0a0e7211 */ /* 0x000fe400078e10ff */
[----:B------:R-:W-:Y:S01]  /*0530*/  LDS R12, [R9+0x94] ;  /* 0x00009400090c7984 */ /* 0x000fe20000000800 */
[----:B0-----:R-:W-:Y:S03]  /*0540*/  F2F.F64.F32 R6, UR5 ;  /* 0x0000000500067d10 */ /* 0x001fe60008201800 */
[----:B------:R-:W0:Y:S04]  /*0550*/  LDS R13, [R9+0x4] ;  /* 0x00000400090d7984 */ /* 0x000e280000000800 */
[----:B------:R-:W-:Y:S04]  /*0560*/  LDS R15, [R9+0x50] ;  /* 0x00005000090f7984 */ /* 0x000fe80000000800 */
[----:B------:R3:W4:Y:S04]  /*0570*/  LDS R16, [R9+0x48] ;  /* 0x0000480009107984 */ /* 0x0007280000000800 */
[----:B------:R5:W5:Y:S01]  /*0580*/  LDS R10, [R14+0x4c] ;  /* 0x00004c000e0a7984 */ /* 0x000b620000000800 */
[----:B--2---:R-:W5:Y:S01]  /*0590*/  F2F.F64.F32 R2, R8 ;  /* 0x0000000800027310 */ /* 0x004f620000201800 */
[----:B---3--:R-:W-:-:S04]  /*05a0*/  FADD R9, -R8, 80 ;  /* 0x42a0000008097421 */ /* 0x008fc80000000100 */
[----:B-1----:R-:W-:Y:S01]  /*05b0*/  FMUL R22, R9, UR6 ;  /* 0x0000000609167c20 */ /* 0x002fe20008400000 */
[----:B0-----:R-:W-:-:S03]  /*05c0*/  FADD R20, R12, R13 ;  /* 0x0000000d0c147221 */ /* 0x001fc60000000000 */
[----:B------:R-:W-:Y:S01]  /*05d0*/  F2F.F64.F32 R8, R22 ;  /* 0x0000001600087310 */ /* 0x000fe20000201800 */
[----:B----4-:R-:W-:-:S07]  /*05e0*/  FADD R21, R15, R16 ;  /* 0x000000100f157221 */ /* 0x010fce0000000000 */
[----:B------:R-:W0:Y:S01]  /*05f0*/  F2F.F64.F32 R12, R20 ;  /* 0x00000014000c7310 */ /* 0x000e220000201800 */
[----:B-----5:R-:W-:-:S07]  /*0600*/  DADD R14, R2, R2 ;  /* 0x00000000020e7229 */ /* 0x020fce0000000002 */
[----:B------:R-:W1:Y:S01]  /*0610*/  F2F.F64.F32 R10, R10 ;  /* 0x0000000a000a7310 */ /* 0x000e620000201800 */
[----:B0-----:R-:W-:-:S07]  /*0620*/  DADD R18, R12, -R14 ;  /* 0x000000000c127229 */ /* 0x001fce000000080e */
[----:B------:R-:W0:Y:S01]  /*0630*/  F2F.F64.F32 R16, R21 ;  /* 0x0000001500107310 */ /* 0x000e220000201800 */
[----:B-1----:R-:W-:-:S07]  /*0640*/  DFMA R6, R18, R6, R10 ;  /* 0x000000061206722b */ /* 0x002fce000000000a */
[----:B------:R-:W1:Y:S01]  /*0650*/  F2F.F64.F32 R12, UR4 ;  /* 0x00000004000c7d10 */ /* 0x000e620008201800 */
[----:B0-----:R-:W-:-:S08]  /*0660*/  DADD R16, -R14, R16 ;  /* 0x000000000e107229 */ /* 0x001fd00000000110 */
[----:B-1----:R-:W-:Y:S01]  /*0670*/  DFMA R12, R16, R12, R6 ;  /* 0x0000000c100c722b */ /* 0x002fe20000000006 */
[----:B------:R-:W0:Y:S07]  /*0680*/  F2F.F64.F32 R6, UR7 ;  /* 0x0000000700067d10 */ /* 0x000e2e0008201800 */
[----:B------:R-:W-:-:S08]  /*0690*/  DADD R8, R12, R8 ;  /* 0x000000000c087229 */ /* 0x000fd00000000008 */
[----:B0-----:R-:W-:-:S10]  /*06a0*/  DFMA R6, R6, R8, R2 ;  /* 0x000000080606722b */ /* 0x001fd40000000002 */
[----:B------:R-:W0:Y:S02]  /*06b0*/  F2F.F32.F64 R7, R6 ;  /* 0x0000000600077310 */ /* 0x000e240000301000 */
[----:B0-----:R0:W-:Y:S02]  /*06c0*/  STS [R4+0x4c], R7 ;  /* 0x00004c0704007388 */ /* 0x0011e40000000800 */
.L_x_7:
[----:B------:R-:W-:Y:S05]  /*06d0*/  BSYNC.RECONVERGENT B0 ;  /* 0x0000000000007941 */ /* 0x000fea0003800200 */
.L_x_6:
[----:B------:R-:W-:Y:S06]  /*06e0*/  BAR.SYNC.DEFER_BLOCKING 0x0 ;  /* 0x0000000000007b1d */ /* 0x000fec0000010000 */
[----:B------:R-:W-:Y:S05]  /*06f0*/  @P0 EXIT ;  /* 0x000000000000094d */ /* 0x000fea0003800000 */
[----:B0-----:R-:W0:Y:S01]  /*0700*/  LDS R7, [R4+0x4c] ;  /* 0x00004c0004077984 */ /* 0x001e220000000800 */
[----:B------:R-:W1:Y:S01]  /*0710*/  LDC.64 R2, c[0x0][0x390] ;  /* 0x0000e400ff027b82 */ /* 0x000e620000000a00 */
[----:B------:R-:W-:-:S04]  /*0720*/  IMAD R5, R0, 0x1000, R5 ;  /* 0x0000100000057824 */ /* 0x000fc800078e0205 */
[----:B-1----:R-:W-:-:S05]  /*0730*/  IMAD.WIDE R2, R5, 0x4, R2 ;  /* 0x0000000405027825 */ /* 0x002fca00078e0202 */
[----:B0-----:R-:W-:Y:S01]  /*0740*/  STG.E desc[UR8][R2.64], R7 ;  /* 0x0000000702007986 */ /* 0x001fe2000c101908 */
[----:B------:R-:W-:Y:S05]  /*0750*/  EXIT ;  /* 0x000000000000794d */ /* 0x000fea0003800000 */
.L_x_8:
[----:B------:R-:W-:-:S00]  /*0760*/  BRA `(.L_x_8) ;  /* 0xfffffffc00fc7947 */ /* 0x000fc0000383ffff */
[----:B------:R-:W-:-:S00]  /*0770*/  NOP ;  /* 0x0000000000007918 */ /* 0x000fc00000000000 */
        /* <DEDUP_REMOVED lines=8> */
.L_x_9:


//--------------------- .nv.shared._Z14calculate_tempPfS_S_ffff --------------------------
	.section	.nv.shared._Z14calculate_tempPfS_S_ffff,"aw",@nobits
	.sectionflags	@""
	.align	4
.nv.shared._Z14calculate_tempPfS_S_ffff:
	.zero		4912


//--------------------- .nv.shared.reserved.0     --------------------------
	.section	.nv.shared.reserved.0,"aw",@nobits
	.weak		__nv_reservedSMEM_offset_0_alias
	.size		__nv_reservedSMEM_offset_0_alias, 0, 64
	.other		__nv_reservedSMEM_offset_0_alias,@"STO_CUDA_RESERVED_SHARED STV_DEFAULT"
__nv_reservedSMEM_offset_0_alias:
	.zero		0
	.zero		64


//--------------------- .nv.constant0._Z14calculate_tempPfS_S_ffff --------------------------
	.section	.nv.constant0._Z14calculate_tempPfS_S_ffff,"a",@progbits
	.sectionflags	@""
	.align	4
.nv.constant0._Z14calculate_tempPfS_S_ffff:
	.zero		936


//--------------------- SYMBOLS --------------------------

	.type		.nv.reservedSmem.offset0,@object
	.size		.nv.reservedSmem.offset0,0x4
	.type		.nv.reservedSmem.cap,@object
	.size		.nv.reservedSmem.cap,0x4
